	.headerflags	@"EF_CUDA_TEXMODE_UNIFIED EF_CUDA_64BIT_ADDRESS EF_CUDA_ACCELERATORS EF_CUDA_SM90 EF_CUDA_VIRTUAL_SM(EF_CUDA_SM90)"
	.elftype	@"ET_EXEC"


//--------------------- .nv.info                  --------------------------
	.section	.nv.info,"",@"SHT_CUDA_INFO"
	.align	4


	//----- nvinfo : EIATTR_REGCOUNT
	.align		4
        /*0000*/ 	.byte	0x04, 0x2f
        /*0002*/ 	.short	(.L_3 - .L_2)
	.align		4
.L_2:
        /*0004*/ 	.word	index@(triton_poi_fused__native_batch_norm_legit_no_training_add_mul_relu_sigmoid_threshold_backward_0)
        /*0008*/ 	.word	0x00000038


	//----- nvinfo : EIATTR_MIN_STACK_SIZE
	.align		4
.L_3:
        /*000c*/ 	.byte	0x04, 0x12
        /*000e*/ 	.short	(.L_5 - .L_4)
	.align		4
.L_4:
        /*0010*/ 	.word	index@(triton_poi_fused__native_batch_norm_legit_no_training_add_mul_relu_sigmoid_threshold_backward_0)
        /*0014*/ 	.word	0x00000000


	//----- nvinfo : EIATTR_FRAME_SIZE
	.align		4
.L_5:
        /*0018*/ 	.byte	0x04, 0x11
        /*001a*/ 	.short	(.L_7 - .L_6)
	.align		4
.L_6:
        /*001c*/ 	.word	index@(triton_poi_fused__native_batch_norm_legit_no_training_add_mul_relu_sigmoid_threshold_backward_0)
        /*0020*/ 	.word	0x00000000


	//----- nvinfo : EIATTR_MIN_STACK_SIZE
	.align		4
.L_7:
        /*0024*/ 	.byte	0x04, 0x12
        /*0026*/ 	.short	(.L_9 - .L_8)
	.align		4
.L_8:
        /*0028*/ 	.word	index@(triton_poi_fused__native_batch_norm_legit_no_training_add_mul_relu_sigmoid_threshold_backward_0)
        /*002c*/ 	.word	0x00000000
.L_9:


//--------------------- .nv.info.triton_poi_fused__native_batch_norm_legit_no_training_add_mul_relu_sigmoid_threshold_backward_0 --------------------------
	.section	.nv.info.triton_poi_fused__native_batch_norm_legit_no_training_add_mul_relu_sigmoid_threshold_backward_0,"",@"SHT_CUDA_INFO"
	.sectionflags	@""
	.align	4


	//----- nvinfo : EIATTR_CUDA_API_VERSION
	.align		4
        /*0000*/ 	.byte	0x04, 0x37
        /*0002*/ 	.short	(.L_11 - .L_10)
.L_10:
        /*0004*/ 	.word	0x0000007c


	//----- nvinfo : EIATTR_KPARAM_INFO
	.align		4
.L_11:
        /*0008*/ 	.byte	0x04, 0x17
        /*000a*/ 	.short	(.L_13 - .L_12)
.L_12:
        /*000c*/ 	.word	0x00000000
        /*0010*/ 	.short	0x001a
        /*0012*/ 	.short	0x00d0
        /*0014*/ 	.byte	0x00, 0xf0, 0x11, 0x00


	//----- nvinfo : EIATTR_KPARAM_INFO
	.align		4
.L_13:
        /*0018*/ 	.byte	0x04, 0x17
        /*001a*/ 	.short	(.L_15 - .L_14)
.L_14:
        /*001c*/ 	.word	0x00000000
        /*0020*/ 	.short	0x0019
        /*0022*/ 	.short	0x00c8
        /*0024*/ 	.byte	0x00, 0xf4, 0x21, 0x00


	//----- nvinfo : EIATTR_KPARAM_INFO
	.align		4
.L_15:
        /*0028*/ 	.byte	0x04, 0x17
        /*002a*/ 	.short	(.L_17 - .L_16)
.L_16:
        /*002c*/ 	.word	0x00000000
        /*0030*/ 	.short	0x0018
        /*0032*/ 	.short	0x00c0
        /*0034*/ 	.byte	0x00, 0xf4, 0x21, 0x00


	//----- nvinfo : EIATTR_KPARAM_INFO
	.align		4
.L_17:
        /*0038*/ 	.byte	0x04, 0x17
        /*003a*/ 	.short	(.L_19 - .L_18)
.L_18:
        /*003c*/ 	.word	0x00000000
        /*0040*/ 	.short	0x0017
        /*0042*/ 	.short	0x00b8
        /*0044*/ 	.byte	0x00, 0xf4, 0x21, 0x00


	//----- nvinfo : EIATTR_KPARAM_INFO
	.align		4
.L_19:
        /*0048*/ 	.byte	0x04, 0x17
        /*004a*/ 	.short	(.L_21 - .L_20)
.L_20:
        /*004c*/ 	.word	0x00000000
        /*0050*/ 	.short	0x0016
        /*0052*/ 	.short	0x00b0
        /*0054*/ 	.byte	0x00, 0xf4, 0x21, 0x00


	//----- nvinfo : EIATTR_KPARAM_INFO
	.align		4
.L_21:
        /*0058*/ 	.byte	0x04, 0x17
        /*005a*/ 	.short	(.L_23 - .L_22)
.L_22:
        /*005c*/ 	.word	0x00000000
        /*0060*/ 	.short	0x0015
        /*0062*/ 	.short	0x00a8
        /*0064*/ 	.byte	0x00, 0xf4, 0x21, 0x00


	//----- nvinfo : EIATTR_KPARAM_INFO
	.align		4
.L_23:
        /*0068*/ 	.byte	0x04, 0x17
        /*006a*/ 	.short	(.L_25 - .L_24)
.L_24:
        /*006c*/ 	.word	0x00000000
        /*0070*/ 	.short	0x0014
        /*0072*/ 	.short	0x00a0
        /*0074*/ 	.byte	0x00, 0xf4, 0x21, 0x00


	//----- nvinfo : EIATTR_KPARAM_INFO
	.align		4
.L_25:
        /*0078*/ 	.byte	0x04, 0x17
        /*007a*/ 	.short	(.L_27 - .L_26)
.L_26:
        /*007c*/ 	.word	0x00000000
        /*0080*/ 	.short	0x0013
        /*0082*/ 	.short	0x0098
        /*0084*/ 	.byte	0x00, 0xf4, 0x21, 0x00


	//----- nvinfo : EIATTR_KPARAM_INFO
	.align		4
.L_27:
        /*0088*/ 	.byte	0x04, 0x17
        /*008a*/ 	.short	(.L_29 - .L_28)
.L_28:
        /*008c*/ 	.word	0x00000000
        /*0090*/ 	.short	0x0012
        /*0092*/ 	.short	0x0090
        /*0094*/ 	.byte	0x00, 0xf4, 0x21, 0x00


	//----- nvinfo : EIATTR_KPARAM_INFO
	.align		4
.L_29:
        /*0098*/ 	.byte	0x04, 0x17
        /*009a*/ 	.short	(.L_31 - .L_30)
.L_30:
        /*009c*/ 	.word	0x00000000
        /*00a0*/ 	.short	0x0011
        /*00a2*/ 	.short	0x0088
        /*00a4*/ 	.byte	0x00, 0xf4, 0x21, 0x00


	//----- nvinfo : EIATTR_KPARAM_INFO
	.align		4
.L_31:
        /*00a8*/ 	.byte	0x04, 0x17
        /*00aa*/ 	.short	(.L_33 - .L_32)
.L_32:
        /*00ac*/ 	.word	0x00000000
        /*00b0*/ 	.short	0x0010
        /*00b2*/ 	.short	0x0080
        /*00b4*/ 	.byte	0x00, 0xf4, 0x21, 0x00


	//----- nvinfo : EIATTR_KPARAM_INFO
	.align		4
.L_33:
        /*00b8*/ 	.byte	0x04, 0x17
        /*00ba*/ 	.short	(.L_35 - .L_34)
.L_34:
        /*00bc*/ 	.word	0x00000000
        /*00c0*/ 	.short	0x000f
        /*00c2*/ 	.short	0x0078
        /*00c4*/ 	.byte	0x00, 0xf4, 0x21, 0x00


	//----- nvinfo : EIATTR_KPARAM_INFO
	.align		4
.L_35:
        /*00c8*/ 	.byte	0x04, 0x17
        /*00ca*/ 	.short	(.L_37 - .L_36)
.L_36:
        /*00cc*/ 	.word	0x00000000
        /*00d0*/ 	.short	0x000e
        /*00d2*/ 	.short	0x0070
        /*00d4*/ 	.byte	0x00, 0xf4, 0x21, 0x00


	//----- nvinfo : EIATTR_KPARAM_INFO
	.align		4
.L_37:
        /*00d8*/ 	.byte	0x04, 0x17
        /*00da*/ 	.short	(.L_39 - .L_38)
.L_38:
        /*00dc*/ 	.word	0x00000000
        /*00e0*/ 	.short	0x000d
        /*00e2*/ 	.short	0x0068
        /*00e4*/ 	.byte	0x00, 0xf4, 0x21, 0x00


	//----- nvinfo : EIATTR_KPARAM_INFO
	.align		4
.L_39:
        /*00e8*/ 	.byte	0x04, 0x17
        /*00ea*/ 	.short	(.L_41 - .L_40)
.L_40:
        /*00ec*/ 	.word	0x00000000
        /*00f0*/ 	.short	0x000c
        /*00f2*/ 	.short	0x0060
        /*00f4*/ 	.byte	0x00, 0xf4, 0x21, 0x00


	//----- nvinfo : EIATTR_KPARAM_INFO
	.align		4
.L_41:
        /*00f8*/ 	.byte	0x04, 0x17
        /*00fa*/ 	.short	(.L_43 - .L_42)
.L_42:
        /*00fc*/ 	.word	0x00000000
        /*0100*/ 	.short	0x000b
        /*0102*/ 	.short	0x0058
        /*0104*/ 	.byte	0x00, 0xf4, 0x21, 0x00


	//----- nvinfo : EIATTR_KPARAM_INFO
	.align		4
.L_43:
        /*0108*/ 	.byte	0x04, 0x17
        /*010a*/ 	.short	(.L_45 - .L_44)
.L_44:
        /*010c*/ 	.word	0x00000000
        /*0110*/ 	.short	0x000a
        /*0112*/ 	.short	0x0050
        /*0114*/ 	.byte	0x00, 0xf4, 0x21, 0x00


	//----- nvinfo : EIATTR_KPARAM_INFO
	.align		4
.L_45:
        /*0118*/ 	.byte	0x04, 0x17
        /*011a*/ 	.short	(.L_47 - .L_46)
.L_46:
        /*011c*/ 	.word	0x00000000
        /*0120*/ 	.short	0x0009
        /*0122*/ 	.short	0x0048
        /*0124*/ 	.byte	0x00, 0xf4, 0x21, 0x00


	//----- nvinfo : EIATTR_KPARAM_INFO
	.align		4
.L_47:
        /*0128*/ 	.byte	0x04, 0x17
        /*012a*/ 	.short	(.L_49 - .L_48)
.L_48:
        /*012c*/ 	.word	0x00000000
        /*0130*/ 	.short	0x0008
        /*0132*/ 	.short	0x0040
        /*0134*/ 	.byte	0x00, 0xf4, 0x21, 0x00


	//----- nvinfo : EIATTR_KPARAM_INFO
	.align		4
.L_49:
        /*0138*/ 	.byte	0x04, 0x17
        /*013a*/ 	.short	(.L_51 - .L_50)
.L_50:
        /*013c*/ 	.word	0x00000000
        /*0140*/ 	.short	0x0007
        /*0142*/ 	.short	0x0038
        /*0144*/ 	.byte	0x00, 0xf4, 0x21, 0x00


	//----- nvinfo : EIATTR_KPARAM_INFO
	.align		4
.L_51:
        /*0148*/ 	.byte	0x04, 0x17
        /*014a*/ 	.short	(.L_53 - .L_52)
.L_52:
        /*014c*/ 	.word	0x00000000
        /*0150*/ 	.short	0x0006
        /*0152*/ 	.short	0x0030
        /*0154*/ 	.byte	0x00, 0xf4, 0x21, 0x00


	//----- nvinfo : EIATTR_KPARAM_INFO
	.align		4
.L_53:
        /*0158*/ 	.byte	0x04, 0x17
        /*015a*/ 	.short	(.L_55 - .L_54)
.L_54:
        /*015c*/ 	.word	0x00000000
        /*0160*/ 	.short	0x0005
        /*0162*/ 	.short	0x0028
        /*0164*/ 	.byte	0x00, 0xf4, 0x21, 0x00


	//----- nvinfo : EIATTR_KPARAM_INFO
	.align		4
.L_55:
        /*0168*/ 	.byte	0x04, 0x17
        /*016a*/ 	.short	(.L_57 - .L_56)
.L_56:
        /*016c*/ 	.word	0x00000000
        /*0170*/ 	.short	0x0004
        /*0172*/ 	.short	0x0020
        /*0174*/ 	.byte	0x00, 0xf4, 0x21, 0x00


	//----- nvinfo : EIATTR_KPARAM_INFO
	.align		4
.L_57:
        /*0178*/ 	.byte	0x04, 0x17
        /*017a*/ 	.short	(.L_59 - .L_58)
.L_58:
        /*017c*/ 	.word	0x00000000
        /*0180*/ 	.short	0x0003
        /*0182*/ 	.short	0x0018
        /*0184*/ 	.byte	0x00, 0xf4, 0x21, 0x00


	//----- nvinfo : EIATTR_KPARAM_INFO
	.align		4
.L_59:
        /*0188*/ 	.byte	0x04, 0x17
        /*018a*/ 	.short	(.L_61 - .L_60)
.L_60:
        /*018c*/ 	.word	0x00000000
        /*0190*/ 	.short	0x0002
        /*0192*/ 	.short	0x0010
        /*0194*/ 	.byte	0x00, 0xf4, 0x21, 0x00


	//----- nvinfo : EIATTR_KPARAM_INFO
	.align		4
.L_61:
        /*0198*/ 	.byte	0x04, 0x17
        /*019a*/ 	.short	(.L_63 - .L_62)
.L_62:
        /*019c*/ 	.word	0x00000000
        /*01a0*/ 	.short	0x0001
        /*01a2*/ 	.short	0x0008
        /*01a4*/ 	.byte	0x00, 0xf4, 0x21, 0x00


	//----- nvinfo : EIATTR_KPARAM_INFO
	.align		4
.L_63:
        /*01a8*/ 	.byte	0x04, 0x17
        /*01aa*/ 	.short	(.L_65 - .L_64)
.L_64:
        /*01ac*/ 	.word	0x00000000
        /*01b0*/ 	.short	0x0000
        /*01b2*/ 	.short	0x0000
        /*01b4*/ 	.byte	0x00, 0xf4, 0x21, 0x00


	//----- nvinfo : EIATTR_SPARSE_MMA_MASK
	.align		4
.L_65:
        /*01b8*/ 	.byte	0x03, 0x50
        /*01ba*/ 	.short	0x0000


	//----- nvinfo : EIATTR_MAXREG_COUNT
	.align		4
        /*01bc*/ 	.byte	0x03, 0x1b
        /*01be*/ 	.short	0x00ff


	//----- nvinfo : EIATTR_EXIT_INSTR_OFFSETS
	.align		4
        /*01c0*/ 	.byte	0x04, 0x1c
        /*01c2*/ 	.short	(.L_67 - .L_66)


	//   ....[0]....
.L_66:
        /*01c4*/ 	.word	0x00001360


	//   ....[1]....
        /*01c8*/ 	.word	0x00001380


	//----- nvinfo : EIATTR_REQNTID
	.align		4
.L_67:
        /*01cc*/ 	.byte	0x04, 0x10
        /*01ce*/ 	.short	(.L_69 - .L_68)
.L_68:
        /*01d0*/ 	.word	0x00000080
        /*01d4*/ 	.word	0x00000001
        /*01d8*/ 	.word	0x00000001


	//----- nvinfo : EIATTR_CBANK_PARAM_SIZE
	.align		4
.L_69:
        /*01dc*/ 	.byte	0x03, 0x19
        /*01de*/ 	.short	0x00d4


	//----- nvinfo : EIATTR_PARAM_CBANK
	.align		4
        /*01e0*/ 	.byte	0x04, 0x0a
        /*01e2*/ 	.short	(.L_71 - .L_70)
	.align		4
.L_70:
        /*01e4*/ 	.word	index@(.nv.constant0.triton_poi_fused__native_batch_norm_legit_no_training_add_mul_relu_sigmoid_threshold_backward_0)
        /*01e8*/ 	.short	0x0210
        /*01ea*/ 	.short	0x00d4


	//----- nvinfo : EIATTR_SW_WAR
	.align		4
.L_71:
        /*01ec*/ 	.byte	0x04, 0x36
        /*01ee*/ 	.short	(.L_73 - .L_72)
.L_72:
        /*01f0*/ 	.word	0x00000008
.L_73:


//--------------------- .nv.callgraph             --------------------------
	.section	.nv.callgraph,"",@"SHT_CUDA_CALLGRAPH"
	.align	4
	.sectionentsize	8
	.align		4
        /*0000*/ 	.word	0x00000000
	.align		4
        /*0004*/ 	.word	0xffffffff
	.align		4
        /*0008*/ 	.word	0x00000000
	.align		4
        /*000c*/ 	.word	0xfffffffe
	.align		4
        /*0010*/ 	.word	0x00000000
	.align		4
        /*0014*/ 	.word	0xfffffffd
	.align		4
        /*0018*/ 	.word	0x00000000
	.align		4
        /*001c*/ 	.word	0xfffffffc


//--------------------- .nv.constant4             --------------------------
	.section	.nv.constant4,"a",@progbits
	.align	8
	.align		8
.nv.constant4:
        /*0000*/ 	.dword	_$_str
	.align		8
        /*0008*/ 	.dword	_$_str_$_2


//--------------------- .text.triton_poi_fused__native_batch_norm_legit_no_training_add_mul_relu_sigmoid_threshold_backward_0 --------------------------
	.section	.text.triton_poi_fused__native_batch_norm_legit_no_training_add_mul_relu_sigmoid_threshold_backward_0,"ax",@progbits
	.align	128
        .global         triton_poi_fused__native_batch_norm_legit_no_training_add_mul_relu_sigmoid_threshold_backward_0
        .type           triton_poi_fused__native_batch_norm_legit_no_training_add_mul_relu_sigmoid_threshold_backward_0,@function
        .size           triton_poi_fused__native_batch_norm_legit_no_training_add_mul_relu_sigmoid_threshold_backward_0,(.L_x_1 - triton_poi_fused__native_batch_norm_legit_no_training_add_mul_relu_sigmoid_threshold_backward_0)
        .other          triton_poi_fused__native_batch_norm_legit_no_training_add_mul_relu_sigmoid_threshold_backward_0,@"STO_CUDA_ENTRY STV_DEFAULT"
triton_poi_fused__native_batch_norm_legit_no_training_add_mul_relu_sigmoid_threshold_backward_0:
.text.triton_poi_fused__native_batch_norm_legit_no_training_add_mul_relu_sigmoid_threshold_backward_0:
[----:B------:R-:W0:Y:S01]  /*0000*/  LDC R1, c[0x0][0x28] ;  /* 0x00000a00ff017b82 */ /* 0x000e220000000800 */
[----:B------:R-:W1:Y:S07]  /*0010*/  S2R R0, SR_TID.X ;  /* 0x0000000000007919 */ /* 0x000e6e0000002100 */
[----:B------:R-:W2:Y:S01]  /*0020*/  LDC.64 R12, c[0x0][0x250] ;  /* 0x00009400ff0c7b82 */ /* 0x000ea20000000a00 */
[----:B------:R-:W-:Y:S01]  /*0030*/  CS2R R24, SRZ ;  /* 0x0000000000187805 */ /* 0x000fe2000001ff00 */
[----:B------:R-:W3:Y:S01]  /*0040*/  S2R R5, SR_CTAID.X ;  /* 0x0000000000057919 */ /* 0x000ee20000002500 */
[----:B------:R-:W-:Y:S01]  /*0050*/  CS2R R6, SRZ ;  /* 0x0000000000067805 */ /* 0x000fe2000001ff00 */
[----:B------:R-:W-:Y:S01]  /*0060*/  ULDC.64 UR4, c[0x0][0x208] ;  /* 0x0000820000047ab9 */ /* 0x000fe20000000a00 */
[----:B------:R-:W-:-:S03]  /*0070*/  CS2R R18, SRZ ;  /* 0x0000000000127805 */ /* 0x000fc6000001ff00 */
[----:B------:R-:W4:Y:S08]  /*0080*/  LDC.64 R8, c[0x0][0x218] ;  /* 0x00008600ff087b82 */ /* 0x000f300000000a00 */
[----:B------:R-:W5:Y:S01]  /*0090*/  LDC.64 R10, c[0x0][0x220] ;  /* 0x00008800ff0a7b82 */ /* 0x000f620000000a00 */
[----:B------:R-:W-:Y:S01]  /*00a0*/  CS2R R28, SRZ ;  /* 0x00000000001c7805 */ /* 0x000fe2000001ff00 */
[----:B------:R-:W-:Y:S01]  /*00b0*/  HFMA2.MMA R51, -RZ, RZ, 0, 0 ;  /* 0x00000000ff337435 */ /* 0x000fe200000001ff */
[----:B------:R-:W-:-:S02]  /*00c0*/  MOV R48, RZ ;  /* 0x000000ff00307202 */ /* 0x000fc40000000f00 */
[----:B------:R-:W-:-:S03]  /*00d0*/  CS2R R44, SRZ ;  /* 0x00000000002c7805 */ /* 0x000fc6000001ff00 */
[----:B------:R-:W2:Y:S01]  /*00e0*/  LDC.64 R16, c[0x0][0x238] ;  /* 0x00008e00ff107b82 */ /* 0x000ea20000000a00 */
[----:B------:R-:W-:-:S07]  /*00f0*/  CS2R R22, SRZ ;  /* 0x0000000000167805 */ /* 0x000fce000001ff00 */
[----:B------:R-:W2:Y:S01]  /*0100*/  LDC.64 R14, c[0x0][0x230] ;  /* 0x00008c00ff0e7b82 */ /* 0x000ea20000000a00 */
[----:B-1----:R-:W-:-:S07]  /*0110*/  SHF.L.U32 R0, R0, 0x1, RZ ;  /* 0x0000000100007819 */ /* 0x002fce00000006ff */
[----:B------:R-:W1:Y:S01]  /*0120*/  LDC.64 R26, c[0x0][0x290] ;  /* 0x0000a400ff1a7b82 */ /* 0x000e620000000a00 */
[----:B---3--:R-:W-:-:S07]  /*0130*/  SHF.R.S32.HI R3, RZ, 0x17, R5 ;  /* 0x00000017ff037819 */ /* 0x008fce0000011405 */
[----:B------:R-:W3:Y:S01]  /*0140*/  LDC.64 R32, c[0x0][0x288] ;  /* 0x0000a200ff207b82 */ /* 0x000ee20000000a00 */
[----:B------:R-:W-:Y:S02]  /*0150*/  LOP3.LUT R0, R0, 0xfe, RZ, 0xc0, !PT ;  /* 0x000000fe00007812 */ /* 0x000fe400078ec0ff */
[----:B------:R-:W-:Y:S02]  /*0160*/  CS2R R42, SRZ ;  /* 0x00000000002a7805 */ /* 0x000fe4000001ff00 */
[----:B------:R-:W-:Y:S02]  /*0170*/  SGXT R3, R3, 0x1 ;  /* 0x000000010303781a */ /* 0x000fe40000000200 */
[----:B------:R-:W-:Y:S02]  /*0180*/  CS2R R40, SRZ ;  /* 0x0000000000287805 */ /* 0x000fe4000001ff00 */
[----:B------:R-:W-:Y:S02]  /*0190*/  LEA R2, R5, R0, 0x8 ;  /* 0x0000000005027211 */ /* 0x000fe400078e40ff */
[----:B------:R-:W-:Y:S01]  /*01a0*/  CS2R R38, SRZ ;  /* 0x0000000000267805 */ /* 0x000fe2000001ff00 */
[----:B------:R-:W1:Y:S01]  /*01b0*/  LDC.64 R30, c[0x0][0x260] ;  /* 0x00009800ff1e7b82 */ /* 0x000e620000000a00 */
[----:B------:R-:W-:Y:S01]  /*01c0*/  LEA.HI R3, R3, R2, RZ, 0x4 ;  /* 0x0000000203037211 */ /* 0x000fe200078f20ff */
[----:B------:R-:W-:Y:S01]  /*01d0*/  HFMA2.MMA R46, -RZ, RZ, 0, 0 ;  /* 0x00000000ff2e7435 */ /* 0x000fe200000001ff */
[----:B------:R-:W-:-:S05]  /*01e0*/  ISETP.GE.AND P0, PT, R2, 0x100, PT ;  /* 0x000001000200780c */ /* 0x000fca0003f06270 */
[----:B------:R-:W1:Y:S01]  /*01f0*/  LDC.64 R52, c[0x0][0x270] ;  /* 0x00009c00ff347b82 */ /* 0x000e620000000a00 */
[----:B------:R-:W-:Y:S02]  /*0200*/  SHF.R.S32.HI R3, RZ, 0x4, R3 ;  /* 0x00000004ff037819 */ /* 0x000fe40000011403 */
[----:B------:R-:W-:Y:S02]  /*0210*/  CS2R R36, SRZ ;  /* 0x0000000000247805 */ /* 0x000fe4000001ff00 */
[----:B------:R-:W-:Y:S01]  /*0220*/  CS2R R34, SRZ ;  /* 0x0000000000227805 */ /* 0x000fe2000001ff00 */
[----:B------:R-:W-:Y:S01]  /*0230*/  ULDC.64 UR6, c[0x0][0x2d8] ;  /* 0x0000b60000067ab9 */ /* 0x000fe20000000a00 */
[----:B------:R-:W-:Y:S01]  /*0240*/  LEA.HI R0, R3, R3, RZ, 0x2 ;  /* 0x0000000303007211 */ /* 0x000fe200078f10ff */
[----:B------:R-:W1:Y:S03]  /*0250*/  LDC.64 R4, c[0x0][0x228] ;  /* 0x00008a00ff047b82 */ /* 0x000e660000000a00 */
[----:B------:R-:W-:-:S04]  /*0260*/  LOP3.LUT R0, R0, 0xfffffffc, RZ, 0xc0, !PT ;  /* 0xfffffffc00007812 */ /* 0x000fc800078ec0ff */
[----:B------:R-:W-:-:S05]  /*0270*/  IADD3 R3, R3, -R0, RZ ;  /* 0x8000000003037210 */ /* 0x000fca0007ffe0ff */
[----:B--2---:R-:W-:-:S05]  /*0280*/  IMAD.WIDE R12, R3, 0x4, R12 ;  /* 0x00000004030c7825 */ /* 0x004fca00078e020c */
[----:B------:R-:W2:Y:S04]  /*0290*/  @!P0 LDG.E.EL R6, desc[UR4][R12.64] ;  /* 0x000000040c068981 */ /* 0x000ea8000c2e1900 */
[----:B------:R1:W2:Y:S02]  /*02a0*/  @!P0 LDG.E.EL R18, desc[UR4][R12.64] ;  /* 0x000000040c128981 */ /* 0x0002a4000c2e1900 */
[----:B01----:R-:W-:-:S05]  /*02b0*/  IMAD.WIDE R4, R3, 0x4, R4 ;  /* 0x0000000403047825 */ /* 0x003fca00078e0204 */
[----:B------:R-:W2:Y:S01]  /*02c0*/  @!P0 LDG.E.EL R24, desc[UR4][R4.64] ;  /* 0x0000000404188981 */ /* 0x000ea2000c2e1900 */
[----:B----4-:R-:W-:Y:S01]  /*02d0*/  IMAD.WIDE R8, R2, 0x4, R8 ;  /* 0x0000000402087825 */ /* 0x010fe200078e0208 */
[----:B------:R-:W0:Y:S02]  /*02e0*/  LDC.64 R12, c[0x0][0x258] ;  /* 0x00009600ff0c7b82 */ /* 0x000e240000000a00 */
[----:B------:R1:W4:Y:S01]  /*02f0*/  @!P0 LDG.E.EL R25, desc[UR4][R4.64] ;  /* 0x0000000404198981 */ /* 0x000322000c2e1900 */
[----:B-----5:R-:W-:-:S03]  /*0300*/  IMAD.WIDE R10, R3, 0x4, R10 ;  /* 0x00000004030a7825 */ /* 0x020fc600078e020a */
[----:B------:R5:W2:Y:S04]  /*0310*/  @!P0 LDG.E.64 R28, desc[UR4][R8.64] ;  /* 0x00000004081c8981 */ /* 0x000aa8000c1e1b00 */
[----:B------:R-:W2:Y:S01]  /*0320*/  @!P0 LDG.E.EL R51, desc[UR4][R10.64] ;  /* 0x000000040a338981 */ /* 0x000ea2000c2e1900 */
[----:B-1----:R-:W1:Y:S03]  /*0330*/  LDC.64 R4, c[0x0][0x248] ;  /* 0x00009200ff047b82 */ /* 0x002e660000000a00 */
[----:B------:R3:W2:Y:S01]  /*0340*/  @!P0 LDG.E.EL R48, desc[UR4][R10.64] ;  /* 0x000000040a308981 */ /* 0x0006a2000c2e1900 */
[----:B-----5:R-:W-:-:S04]  /*0350*/  CS2R R8, SRZ ;  /* 0x0000000000087805 */ /* 0x020fc8000001ff00 */
[----:B---3--:R-:W3:Y:S01]  /*0360*/  LDC.64 R10, c[0x0][0x278] ;  /* 0x00009e00ff0a7b82 */ /* 0x008ee20000000a00 */
[----:B-1----:R-:W-:-:S07]  /*0370*/  IMAD.WIDE R20, R3, 0x4, R4 ;  /* 0x0000000403147825 */ /* 0x002fce00078e0204 */
[----:B------:R-:W1:Y:S01]  /*0380*/  LDC.64 R4, c[0x0][0x280] ;  /* 0x0000a000ff047b82 */ /* 0x000e620000000a00 */
[----:B------:R-:W5:Y:S04]  /*0390*/  @!P0 LDG.E.EL R9, desc[UR4][R20.64] ;  /* 0x0000000414098981 */ /* 0x000f68000c2e1900 */
[----:B------:R0:W2:Y:S02]  /*03a0*/  @!P0 LDG.E.EL R44, desc[UR4][R20.64] ;  /* 0x00000004142c8981 */ /* 0x0000a4000c2e1900 */
[----:B0-----:R-:W-:Y:S01]  /*03b0*/  CS2R R20, SRZ ;  /* 0x0000000000147805 */ /* 0x001fe2000001ff00 */
[----:B-1----:R-:W-:-:S05]  /*03c0*/  IMAD.WIDE R4, R3, 0x4, R4 ;  /* 0x0000000403047825 */ /* 0x002fca00078e0204 */
[----:B------:R-:W5:Y:S04]  /*03d0*/  @!P0 LDG.E.EL R21, desc[UR4][R4.64] ;  /* 0x0000000404158981 */ /* 0x000f68000c2e1900 */
[----:B------:R0:W5:Y:S01]  /*03e0*/  @!P0 LDG.E.EL R23, desc[UR4][R4.64] ;  /* 0x0000000404178981 */ /* 0x000162000c2e1900 */
[----:B------:R-:W-:-:S04]  /*03f0*/  IMAD.WIDE R16, R3, 0x4, R16 ;  /* 0x0000000403107825 */ /* 0x000fc800078e0210 */
[C---:B------:R-:W-:Y:S01]  /*0400*/  IMAD.WIDE R12, R3.reuse, 0x4, R12 ;  /* 0x00000004030c7825 */ /* 0x040fe200078e020c */
[----:B------:R-:W5:Y:S01]  /*0410*/  @!P0 LDG.E.EL R42, desc[UR4][R16.64] ;  /* 0x00000004102a8981 */ /* 0x000f62000c2e1900 */
[----:B0-----:R-:W0:Y:S02]  /*0420*/  LDC.64 R4, c[0x0][0x240] ;  /* 0x00009000ff047b82 */ /* 0x001e240000000a00 */
[C---:B------:R-:W-:Y:S01]  /*0430*/  IMAD.WIDE R14, R3.reuse, 0x4, R14 ;  /* 0x00000004030e7825 */ /* 0x040fe200078e020e */
[----:B------:R1:W5:Y:S04]  /*0440*/  @!P0 LDG.E.EL R22, desc[UR4][R16.64] ;  /* 0x0000000410168981 */ /* 0x000368000c2e1900 */
[----:B------:R-:W5:Y:S01]  /*0450*/  @!P0 LDG.E.EL R43, desc[UR4][R12.64] ;  /* 0x000000040c2b8981 */ /* 0x000f62000c2e1900 */
[----:B---3--:R-:W-:-:S03]  /*0460*/  IMAD.WIDE R10, R3, 0x4, R10 ;  /* 0x00000004030a7825 */ /* 0x008fc600078e020a */
[----:B------:R3:W5:Y:S01]  /*0470*/  @!P0 LDG.E.EL R40, desc[UR4][R12.64] ;  /* 0x000000040c288981 */ /* 0x000762000c2e1900 */
[----:B-1----:R-:W1:Y:S03]  /*0480*/  LDC.64 R16, c[0x0][0x298] ;  /* 0x0000a600ff107b82 */ /* 0x002e660000000a00 */
[----:B------:R-:W5:Y:S01]  /*0490*/  @!P0 LDG.E.EL R45, desc[UR4][R14.64] ;  /* 0x000000040e2d8981 */ /* 0x000f62000c2e1900 */
[----:B------:R-:W-:-:S03]  /*04a0*/  IMAD.WIDE R26, R3, 0x4, R26 ;  /* 0x00000004031a7825 */ /* 0x000fc600078e021a */
[----:B------:R3:W5:Y:S02]  /*04b0*/  @!P0 LDG.E.EL R39, desc[UR4][R14.64] ;  /* 0x000000040e278981 */ /* 0x000764000c2e1900 */
[----:B---3--:R-:W-:Y:S02]  /*04c0*/  CS2R R12, SRZ ;  /* 0x00000000000c7805 */ /* 0x008fe4000001ff00 */
[----:B------:R-:W-:Y:S01]  /*04d0*/  MOV R0, RZ ;  /* 0x000000ff00007202 */ /* 0x000fe20000000f00 */
[----:B------:R-:W3:Y:S01]  /*04e0*/  @!P0 LDG.E.EL R46, desc[UR4][R10.64] ;  /* 0x000000040a2e8981 */ /* 0x000ee2000c2e1900 */
[----:B------:R-:W-:-:S03]  /*04f0*/  IMAD.WIDE R32, R3, 0x4, R32 ;  /* 0x0000000403207825 */ /* 0x000fc600078e0220 */
[----:B------:R0:W3:Y:S01]  /*0500*/  @!P0 LDG.E.EL R12, desc[UR4][R10.64] ;  /* 0x000000040a0c8981 */ /* 0x0000e2000c2e1900 */
[----:B------:R-:W-:-:S03]  /*0510*/  CS2R R14, SRZ ;  /* 0x00000000000e7805 */ /* 0x000fc6000001ff00 */
[----:B------:R-:W3:Y:S01]  /*0520*/  @!P0 LDG.E.EL R19, desc[UR4][R26.64] ;  /* 0x000000041a138981 */ /* 0x000ee2000c2e1900 */
[----:B0-----:R-:W-:-:S03]  /*0530*/  IMAD.WIDE R4, R2, 0x4, R4 ;  /* 0x0000000402047825 */ /* 0x001fc600078e0204 */
[----:B------:R0:W3:Y:S01]  /*0540*/  @!P0 LDG.E.EL R15, desc[UR4][R26.64] ;  /* 0x000000041a0f8981 */ /* 0x0000e2000c2e1900 */
[----:B------:R-:W1:Y:S03]  /*0550*/  LDC.64 R10, c[0x0][0x2b0] ;  /* 0x0000ac00ff0a7b82 */ /* 0x000e660000000a00 */
[----:B------:R-:W3:Y:S01]  /*0560*/  @!P0 LDG.E.EL R0, desc[UR4][R32.64] ;  /* 0x0000000420008981 */ /* 0x000ee2000c2e1900 */
[----:B------:R-:W-:-:S03]  /*0570*/  IMAD.WIDE R30, R3, 0x4, R30 ;  /* 0x00000004031e7825 */ /* 0x000fc600078e021e */
[----:B------:R1:W3:Y:S01]  /*0580*/  @!P0 LDG.E.EL R20, desc[UR4][R32.64] ;  /* 0x0000000420148981 */ /* 0x0002e2000c2e1900 */
[----:B0-----:R-:W-:-:S03]  /*0590*/  CS2R R26, SRZ ;  /* 0x00000000001a7805 */ /* 0x001fc6000001ff00 */
[----:B------:R-:W3:Y:S04]  /*05a0*/  @!P0 LDG.E.EL R38, desc[UR4][R30.64] ;  /* 0x000000041e268981 */ /* 0x000ee8000c2e1900 */
[----:B------:R-:W3:Y:S01]  /*05b0*/  @!P0 LDG.E.64 R26, desc[UR4][R4.64] ;  /* 0x00000004041a8981 */ /* 0x000ee2000c1e1b00 */
[----:B-1----:R-:W0:Y:S03]  /*05c0*/  LDC.64 R32, c[0x0][0x2c0] ;  /* 0x0000b000ff207b82 */ /* 0x002e260000000a00 */
[----:B------:R1:W3:Y:S01]  /*05d0*/  @!P0 LDG.E.EL R37, desc[UR4][R30.64] ;  /* 0x000000041e258981 */ /* 0x0002e2000c2e1900 */
[----:B------:R-:W-:-:S04]  /*05e0*/  IMAD.WIDE R16, R3, 0x4, R16 ;  /* 0x0000000403107825 */ /* 0x000fc800078e0210 */
[C---:B------:R-:W-:Y:S01]  /*05f0*/  IMAD.WIDE R52, R3.reuse, 0x4, R52 ;  /* 0x0000000403347825 */ /* 0x040fe200078e0234 */
[----:B------:R-:W3:Y:S01]  /*0600*/  @!P0 LDG.E.EL R41, desc[UR4][R16.64] ;  /* 0x0000000410298981 */ /* 0x000ee2000c2e1900 */
[----:B-1----:R-:W1:Y:S03]  /*0610*/  LDC.64 R30, c[0x0][0x2a0] ;  /* 0x0000a800ff1e7b82 */ /* 0x002e660000000a00 */
[----:B------:R0:W3:Y:S01]  /*0620*/  @!P0 LDG.E.EL R34, desc[UR4][R16.64] ;  /* 0x0000000410228981 */ /* 0x0000e2000c2e1900 */
[----:B------:R-:W-:-:S03]  /*0630*/  IMAD.WIDE R10, R3, 0x4, R10 ;  /* 0x00000004030a7825 */ /* 0x000fc600078e020a */
[----:B------:R-:W3:Y:S04]  /*0640*/  @!P0 LDG.E.EL R35, desc[UR4][R52.64] ;  /* 0x0000000434238981 */ /* 0x000ee8000c2e1900 */
[----:B------:R0:W3:Y:S02]  /*0650*/  @!P0 LDG.E.EL R14, desc[UR4][R52.64] ;  /* 0x00000004340e8981 */ /* 0x0000e4000c2e1900 */
[----:B0-----:R-:W-:Y:S01]  /*0660*/  CS2R R16, SRZ ;  /* 0x0000000000107805 */ /* 0x001fe2000001ff00 */
[----:B------:R-:W-:-:S05]  /*0670*/  IMAD.WIDE R32, R3, 0x4, R32 ;  /* 0x0000000403207825 */ /* 0x000fca00078e0220 */
[----:B------:R-:W3:Y:S01]  /*0680*/  @!P0 LDG.E.EL R17, desc[UR4][R10.64] ;  /* 0x000000040a118981 */ /* 0x000ee2000c2e1900 */
[----:B------:R-:W0:Y:S03]  /*0690*/  LDC.64 R52, c[0x0][0x2b8] ;  /* 0x0000ae00ff347b82 */ /* 0x000e260000000a00 */
[----:B------:R1:W3:Y:S04]  /*06a0*/  @!P0 LDG.E.EL R16, desc[UR4][R10.64] ;  /* 0x000000040a108981 */ /* 0x0002e8000c2e1900 */
[----:B------:R-:W3:Y:S01]  /*06b0*/  @!P0 LDG.E.EL R7, desc[UR4][R32.64] ;  /* 0x0000000420078981 */ /* 0x000ee2000c2e1900 */
[----:B-1----:R-:W-:Y:S01]  /*06c0*/  CS2R R10, SRZ ;  /* 0x00000000000a7805 */ /* 0x002fe2000001ff00 */
[----:B------:R-:W-:-:S05]  /*06d0*/  IMAD.WIDE R30, R3, 0x4, R30 ;  /* 0x00000004031e7825 */ /* 0x000fca00078e021e */
[----:B------:R-:W5:Y:S04]  /*06e0*/  @!P0 LDG.E.EL R10, desc[UR4][R32.64] ;  /* 0x00000004200a8981 */ /* 0x000f68000c2e1900 */
[----:B------:R-:W5:Y:S04]  /*06f0*/  @!P0 LDG.E.EL R8, desc[UR4][R30.64] ;  /* 0x000000041e088981 */ /* 0x000f68000c2e1900 */
[----:B------:R1:W5:Y:S01]  /*0700*/  @!P0 LDG.E.EL R13, desc[UR4][R30.64] ;  /* 0x000000041e0d8981 */ /* 0x000362000c2e1900 */
[----:B0-----:R-:W-:-:S05]  /*0710*/  IMAD.WIDE R52, R3, 0x4, R52 ;  /* 0x0000000403347825 */ /* 0x001fca00078e0234 */
[----:B------:R-:W5:Y:S01]  /*0720*/  @!P0 LDG.E.EL R11, desc[UR4][R52.64] ;  /* 0x00000004340b8981 */ /* 0x000f62000c2e1900 */
[----:B-1----:R-:W0:Y:S03]  /*0730*/  LDC.64 R30, c[0x0][0x2c8] ;  /* 0x0000b200ff1e7b82 */ /* 0x002e260000000a00 */
[----:B------:R-:W5:Y:S01]  /*0740*/  @!P0 LDG.E.EL R36, desc[UR4][R52.64] ;  /* 0x0000000434248981 */ /* 0x000f62000c2e1900 */
[----:B------:R-:W-:Y:S01]  /*0750*/  CS2R R4, SRZ ;  /* 0x0000000000047805 */ /* 0x000fe2000001ff00 */
[----:B0-----:R-:W-:-:S05]  /*0760*/  IMAD.WIDE R30, R3, 0x4, R30 ;  /* 0x00000004031e7825 */ /* 0x001fca00078e021e */
[----:B------:R-:W5:Y:S04]  /*0770*/  @!P0 LDG.E.EL R4, desc[UR4][R30.64] ;  /* 0x000000041e048981 */ /* 0x000f68000c2e1900 */
[----:B------:R0:W5:Y:S02]  /*0780*/  @!P0 LDG.E.EL R5, desc[UR4][R30.64] ;  /* 0x000000041e058981 */ /* 0x000164000c2e1900 */
[----:B0-----:R-:W0:Y:S01]  /*0790*/  LDC.64 R30, c[0x0][0x268] ;  /* 0x00009a00ff1e7b82 */ /* 0x001e220000000a00 */
[----:B--2---:R-:W-:-:S04]  /*07a0*/  FADD R6, R6, 9.9999997473787516356e-06 ;  /* 0x3727c5ac06067421 */ /* 0x004fc80000000000 */
[----:B------:R-:W1:Y:S01]  /*07b0*/  MUFU.SQRT R32, R6 ;  /* 0x0000000600207308 */ /* 0x000e620000002000 */
[----:B------:R-:W-:Y:S01]  /*07c0*/  FADD R49, R24, 9.9999997473787516356e-06 ;  /* 0x3727c5ac18317421 */ /* 0x000fe20000000000 */
[----:B----4-:R-:W-:-:S06]  /*07d0*/  FADD R47, R25, 9.9999997473787516356e-06 ;  /* 0x3727c5ac192f7421 */ /* 0x010fcc0000000000 */
[----:B------:R-:W2:Y:S01]  /*07e0*/  MUFU.SQRT R49, R49 ;  /* 0x0000003100317308 */ /* 0x000ea20000002000 */
[----:B------:R-:W4:Y:S07]  /*07f0*/  LDC.64 R24, c[0x0][0x2d0] ;  /* 0x0000b400ff187b82 */ /* 0x000f2e0000000a00 */
[----:B------:R-:W2:Y:S01]  /*0800*/  MUFU.SQRT R47, R47 ;  /* 0x0000002f002f7308 */ /* 0x000ea20000002000 */
[----:B-1----:R-:W-:Y:S02]  /*0810*/  FSETP.GT.AND P3, PT, R32, 8.50705917302346158658e+37, PT ;  /* 0x7e8000002000780b */ /* 0x002fe40003f64000 */
[----:B--2---:R-:W-:-:S02]  /*0820*/  FSETP.GT.AND P2, PT, R49, 8.50705917302346158658e+37, PT ;  /* 0x7e8000003100780b */ /* 0x004fc40003f44000 */
[----:B------:R-:W-:Y:S02]  /*0830*/  FSETP.GEU.AND P5, PT, R49, 1.175494350822287508e-38, PT ;  /* 0x008000003100780b */ /* 0x000fe40003fae000 */
[----:B------:R-:W-:Y:S02]  /*0840*/  FSETP.GEU.AND P6, PT, R32, 1.175494350822287508e-38, PT ;  /* 0x008000002000780b */ /* 0x000fe40003fce000 */
[C---:B------:R-:W-:Y:S02]  /*0850*/  FSETP.GT.AND P1, PT, R47.reuse, 8.50705917302346158658e+37, PT ;  /* 0x7e8000002f00780b */ /* 0x040fe40003f24000 */
[----:B------:R-:W-:Y:S01]  /*0860*/  FSETP.GEU.AND P4, PT, R47, 1.175494350822287508e-38, PT ;  /* 0x008000002f00780b */ /* 0x000fe20003f8e000 */
[----:B------:R-:W-:Y:S02]  /*0870*/  FADD R18, R18, 9.9999997473787516356e-06 ;  /* 0x3727c5ac12127421 */ /* 0x000fe40000000000 */
[----:B------:R-:W-:Y:S02]  /*0880*/  @P3 FMUL R32, R32, 0.25 ;  /* 0x3e80000020203820 */ /* 0x000fe40000400000 */
[----:B------:R-:W-:Y:S01]  /*0890*/  @P2 FMUL R49, R49, 0.25 ;  /* 0x3e80000031312820 */ /* 0x000fe20000400000 */
[----:B----4-:R-:W-:Y:S01]  /*08a0*/  IMAD.WIDE R24, R3, 0x4, R24 ;  /* 0x0000000403187825 */ /* 0x010fe200078e0218 */
[----:B------:R1:W-:Y:S03]  /*08b0*/  MUFU.SQRT R50, R18 ;  /* 0x0000001200327308 */ /* 0x0003e60000002000 */
[----:B------:R-:W-:Y:S01]  /*08c0*/  @!P5 FMUL R49, R49, 16777216 ;  /* 0x4b8000003131d820 */ /* 0x000fe20000400000 */
[----:B------:R-:W-:Y:S01]  /*08d0*/  @!P6 FMUL R32, R32, 16777216 ;  /* 0x4b8000002020e820 */ /* 0x000fe20000400000 */
[----:B------:R-:W-:Y:S01]  /*08e0*/  @P1 FMUL R47, R47, 0.25 ;  /* 0x3e8000002f2f1820 */ /* 0x000fe20000400000 */
[----:B------:R-:W-:-:S02]  /*08f0*/  HFMA2.MMA R3, -RZ, RZ, 0, 0 ;  /* 0x00000000ff037435 */ /* 0x000fc400000001ff */
[----:B-1----:R-:W-:Y:S01]  /*0900*/  HFMA2.MMA R18, -RZ, RZ, 1.625, 0 ;  /* 0x3e800000ff127435 */ /* 0x002fe200000001ff */
[----:B------:R-:W-:Y:S01]  /*0910*/  @!P4 FMUL R47, R47, 16777216 ;  /* 0x4b8000002f2fc820 */ /* 0x000fe20000400000 */
[----:B------:R-:W-:Y:S01]  /*0920*/  MOV R6, RZ ;  /* 0x000000ff00067202 */ /* 0x000fe20000000f00 */
[----:B------:R-:W-:Y:S05]  /*0930*/  MUFU.RCP R49, R49 ;  /* 0x0000003100317308 */ /* 0x000fea0000001000 */
[----:B------:R-:W2:Y:S03]  /*0940*/  @!P0 LDG.E.EL R3, desc[UR4][R24.64] ;  /* 0x0000000418038981 */ /* 0x000ea6000c2e1900 */
[----:B------:R-:W1:Y:S01]  /*0950*/  MUFU.RCP R52, R47 ;  /* 0x0000002f00347308 */ /* 0x000e620000001000 */
[----:B------:R4:W2:Y:S01]  /*0960*/  @!P0 LDG.E.EL R6, desc[UR4][R24.64] ;  /* 0x0000000418068981 */ /* 0x0008a2000c2e1900 */
[----:B------:R-:W-:-:S06]  /*0970*/  FSEL R33, R18, 1, P1 ;  /* 0x3f80000012217808 */ /* 0x000fcc0000800000 */
[----:B------:R-:W0:Y:S01]  /*0980*/  MUFU.RCP R32, R32 ;  /* 0x0000002000207308 */ /* 0x000e220000001000 */
[C---:B------:R-:W-:Y:S02]  /*0990*/  FSEL R53, R18.reuse, 1, P2 ;  /* 0x3f80000012357808 */ /* 0x040fe40001000000 */
[----:B----4-:R-:W-:Y:S01]  /*09a0*/  FSEL R25, R18, 1, P3 ;  /* 0x3f80000012197808 */ /* 0x010fe20001800000 */
[----:B------:R-:W-:Y:S02]  /*09b0*/  @!P4 FMUL R33, R33, 16777216 ;  /* 0x4b8000002121c820 */ /* 0x000fe40000400000 */
[----:B------:R-:W-:Y:S02]  /*09c0*/  @!P5 FMUL R53, R53, 16777216 ;  /* 0x4b8000003535d820 */ /* 0x000fe40000400000 */
[----:B------:R-:W-:Y:S01]  /*09d0*/  @!P6 FMUL R25, R25, 16777216 ;  /* 0x4b8000001919e820 */ /* 0x000fe20000400000 */
[----:B-1----:R-:W-:Y:S01]  /*09e0*/  FMUL R52, R52, R33 ;  /* 0x0000002134347220 */ /* 0x002fe20000400000 */
[----:B------:R-:W-:-:S02]  /*09f0*/  FMUL R47, R49, R53 ;  /* 0x00000035312f7220 */ /* 0x000fc40000400000 */
[----:B0-----:R-:W-:Y:S02]  /*0a00*/  FMUL R49, R32, R25 ;  /* 0x0000001920317220 */ /* 0x001fe40000400000 */
[----:B------:R-:W0:Y:S01]  /*0a10*/  LDC.64 R32, c[0x0][0x2a8] ;  /* 0x0000aa00ff207b82 */ /* 0x000e220000000a00 */
[----:B------:R-:W-:Y:S01]  /*0a20*/  CS2R R24, SRZ ;  /* 0x0000000000187805 */ /* 0x000fe2000001ff00 */
[----:B------:R-:W-:-:S05]  /*0a30*/  IMAD.WIDE R30, R2, 0x4, R30 ;  /* 0x00000004021e7825 */ /* 0x000fca00078e021e */
[----:B------:R1:W4:Y:S02]  /*0a40*/  @!P0 LDG.E.64 R24, desc[UR4][R30.64] ;  /* 0x000000041e188981 */ /* 0x000324000c1e1b00 */
[----:B-1----:R-:W-:Y:S01]  /*0a50*/  CS2R R30, SRZ ;  /* 0x00000000001e7805 */ /* 0x002fe2000001ff00 */
[----:B0-----:R-:W-:-:S05]  /*0a60*/  IMAD.WIDE R32, R2, 0x4, R32 ;  /* 0x0000000402207825 */ /* 0x001fca00078e0220 */
[----:B------:R0:W2:Y:S01]  /*0a70*/  @!P0 LDG.E.64 R30, desc[UR4][R32.64] ;  /* 0x00000004201e8981 */ /* 0x0000a2000c1e1b00 */
[C---:B------:R-:W-:Y:S02]  /*0a80*/  FSETP.GT.AND P1, PT, R50.reuse, 8.50705917302346158658e+37, PT ;  /* 0x7e8000003200780b */ /* 0x040fe40003f24000 */
[----:B------:R-:W-:-:S11]  /*0a90*/  FSETP.GEU.AND P2, PT, R50, 1.175494350822287508e-38, PT ;  /* 0x008000003200780b */ /* 0x000fd60003f4e000 */
[----:B------:R-:W-:-:S04]  /*0aa0*/  @P1 FMUL R50, R50, 0.25 ;  /* 0x3e80000032321820 */ /* 0x000fc80000400000 */
[----:B------:R-:W-:-:S06]  /*0ab0*/  @!P2 FMUL R50, R50, 16777216 ;  /* 0x4b8000003232a820 */ /* 0x000fcc0000400000 */
[----:B------:R-:W1:Y:S01]  /*0ac0*/  MUFU.RCP R50, R50 ;  /* 0x0000003200327308 */ /* 0x000e620000001000 */
[----:B------:R-:W-:Y:S01]  /*0ad0*/  FSEL R53, R18, 1, P1 ;  /* 0x3f80000012357808 */ /* 0x000fe20000800000 */
[----:B------:R-:W-:-:S04]  /*0ae0*/  FADD R51, -R51, R28 ;  /* 0x0000001c33337221 */ /* 0x000fc80000000100 */
[----:B------:R-:W-:Y:S01]  /*0af0*/  @!P2 FMUL R53, R53, 16777216 ;  /* 0x4b8000003535a820 */ /* 0x000fe20000400000 */
[----:B------:R-:W-:Y:S01]  /*0b00*/  FADD R48, -R48, R29 ;  /* 0x0000001d30307221 */ /* 0x000fe20000000100 */
[----:B---3--:R-:W-:Y:S01]  /*0b10*/  FADD R27, -R44, R27 ;  /* 0x0000001b2c1b7221 */ /* 0x008fe20000000100 */
[----:B-----5:R-:W-:Y:S02]  /*0b20*/  FADD R26, -R9, R26 ;  /* 0x0000001a091a7221 */ /* 0x020fe40000000100 */
[----:B------:R-:W-:Y:S01]  /*0b30*/  FMUL R47, R48, R47 ;  /* 0x0000002f302f7220 */ /* 0x000fe20000400000 */
[----:B-1----:R-:W-:-:S04]  /*0b40*/  FMUL R28, R50, R53 ;  /* 0x00000035321c7220 */ /* 0x002fc80000400000 */
[----:B------:R-:W-:Y:S01]  /*0b50*/  FMUL R28, R27, R28 ;  /* 0x0000001c1b1c7220 */ /* 0x000fe20000400000 */
[----:B------:R-:W-:Y:S01]  /*0b60*/  FFMA R22, R47, R39, R22 ;  /* 0x000000272f167223 */ /* 0x000fe20000000016 */
[----:B------:R-:W-:Y:S01]  /*0b70*/  FMUL R51, R51, R52 ;  /* 0x0000003433337220 */ /* 0x000fe20000400000 */
[----:B------:R-:W-:Y:S01]  /*0b80*/  FMUL R49, R26, R49 ;  /* 0x000000311a317220 */ /* 0x000fe20000400000 */
[----:B------:R-:W-:Y:S02]  /*0b90*/  FFMA R37, R28, R40, R37 ;  /* 0x000000281c257223 */ /* 0x000fe40000000025 */
[----:B------:R-:W-:Y:S01]  /*0ba0*/  FFMA R42, R51, R45, R42 ;  /* 0x0000002d332a7223 */ /* 0x000fe2000000002a */
[----:B------:R-:W-:Y:S01]  /*0bb0*/  FFMA R43, R49, R43, R38 ;  /* 0x0000002b312b7223 */ /* 0x000fe20000000026 */
[----:B------:R-:W-:Y:S01]  /*0bc0*/  FADD R22, R22, R37 ;  /* 0x0000002516167221 */ /* 0x000fe20000000000 */
[----:B------:R-:W-:Y:S02]  /*0bd0*/  FADD R12, R12, 9.9999997473787516356e-06 ;  /* 0x3727c5ac0c0c7421 */ /* 0x000fe40000000000 */
[----:B------:R-:W-:Y:S01]  /*0be0*/  FADD R42, R42, R43 ;  /* 0x0000002b2a2a7221 */ /* 0x000fe20000000000 */
[----:B------:R-:W-:-:S03]  /*0bf0*/  FADD R22, RZ, -R22 ;  /* 0x80000016ff167221 */ /* 0x000fc60000000000 */
[----:B------:R-:W-:Y:S01]  /*0c00*/  FADD R42, RZ, -R42 ;  /* 0x8000002aff2a7221 */ /* 0x000fe20000000000 */
[----:B------:R-:W-:Y:S01]  /*0c10*/  FMUL R28, R22, 1.4426950216293334961 ;  /* 0x3fb8aa3b161c7820 */ /* 0x000fe20000400000 */
[----:B------:R-:W1:Y:S02]  /*0c20*/  MUFU.SQRT R12, R12 ;  /* 0x0000000c000c7308 */ /* 0x000e640000002000 */
[----:B------:R-:W-:Y:S02]  /*0c30*/  FMUL R42, R42, 1.4426950216293334961 ;  /* 0x3fb8aa3b2a2a7820 */ /* 0x000fe40000400000 */
[----:B------:R-:W-:Y:S01]  /*0c40*/  FSETP.GEU.AND P6, PT, R28, -126, PT ;  /* 0xc2fc00001c00780b */ /* 0x000fe20003fce000 */
[----:B------:R-:W-:Y:S02]  /*0c50*/  FADD R46, R46, 9.9999997473787516356e-06 ;  /* 0x3727c5ac2e2e7421 */ /* 0x000fe40000000000 */
[----:B------:R-:W-:Y:S02]  /*0c60*/  FSETP.GEU.AND P2, PT, R42, -126, PT ;  /* 0xc2fc00002a00780b */ /* 0x000fe40003f4e000 */
[----:B------:R-:W3:Y:S01]  /*0c70*/  MUFU.SQRT R9, R46 ;  /* 0x0000002e00097308 */ /* 0x000ee20000002000 */
[----:B------:R-:W-:Y:S01]  /*0c80*/  FADD R41, R41, 9.9999997473787516356e-06 ;  /* 0x3727c5ac29297421 */ /* 0x000fe20000000000 */
[----:B------:R-:W-:Y:S01]  /*0c90*/  FADD R34, R34, 9.9999997473787516356e-06 ;  /* 0x3727c5ac22227421 */ /* 0x000fe20000000000 */
[----:B-1----:R-:W-:-:S05]  /*0ca0*/  FSETP.GT.AND P5, PT, R12, 8.50705917302346158658e+37, PT ;  /* 0x7e8000000c00780b */ /* 0x002fca0003fa4000 */
[----:B------:R-:W-:Y:S01]  /*0cb0*/  @!P6 FMUL R28, R28, 0.5 ;  /* 0x3f0000001c1ce820 */ /* 0x000fe20000400000 */
[----:B------:R-:W-:Y:S02]  /*0cc0*/  MUFU.SQRT R26, R41 ;  /* 0x00000029001a7308 */ /* 0x000fe40000002000 */
[----:B------:R-:W-:-:S06]  /*0cd0*/  @!P2 FMUL R42, R42, 0.5 ;  /* 0x3f0000002a2aa820 */ /* 0x000fcc0000400000 */
[----:B------:R-:W1:Y:S01]  /*0ce0*/  MUFU.EX2 R28, R28 ;  /* 0x0000001c001c7308 */ /* 0x000e620000000800 */
[----:B---3--:R-:W-:Y:S01]  /*0cf0*/  FSETP.GT.AND P1, PT, R9, 8.50705917302346158658e+37, PT ;  /* 0x7e8000000900780b */ /* 0x008fe20003f24000 */
[----:B------:R-:W-:-:S06]  /*0d00*/  FADD R27, R11, 9.9999997473787516356e-06 ;  /* 0x3727c5ac0b1b7421 */ /* 0x000fcc0000000000 */
[----:B------:R-:W3:Y:S01]  /*0d10*/  MUFU.SQRT R34, R34 ;  /* 0x0000002200227308 */ /* 0x000ee20000002000 */
[C---:B------:R-:W-:Y:S01]  /*0d20*/  FSETP.GEU.AND P3, PT, R12.reuse, 1.175494350822287508e-38, PT ;  /* 0x008000000c00780b */ /* 0x040fe20003f6e000 */
[----:B------:R-:W-:-:S06]  /*0d30*/  @P5 FMUL R12, R12, 0.25 ;  /* 0x3e8000000c0c5820 */ /* 0x000fcc0000400000 */
[----:B------:R-:W5:Y:S01]  /*0d40*/  MUFU.EX2 R42, R42 ;  /* 0x0000002a002a7308 */ /* 0x000f620000000800 */
[----:B------:R-:W-:-:S07]  /*0d50*/  FADD R36, R36, 9.9999997473787516356e-06 ;  /* 0x3727c5ac24247421 */ /* 0x000fce0000000000 */
[----:B0-----:R0:W-:Y:S01]  /*0d60*/  MUFU.SQRT R32, R27 ;  /* 0x0000001b00207308 */ /* 0x0011e20000002000 */
[----:B------:R-:W-:Y:S01]  /*0d70*/  FSETP.GEU.AND P4, PT, R9, 1.175494350822287508e-38, PT ;  /* 0x008000000900780b */ /* 0x000fe20003f8e000 */
[----:B-1----:R-:W-:Y:S01]  /*0d80*/  @!P6 FMUL R28, R28, R28 ;  /* 0x0000001c1c1ce220 */ /* 0x002fe20000400000 */
[----:B0-----:R-:W-:Y:S02]  /*0d90*/  FSEL R27, R18, 1, P5 ;  /* 0x3f800000121b7808 */ /* 0x001fe40002800000 */
[----:B------:R-:W-:-:S03]  /*0da0*/  FSETP.GT.AND P5, PT, R26, 8.50705917302346158658e+37, PT ;  /* 0x7e8000001a00780b */ /* 0x000fc60003fa4000 */
[----:B------:R-:W0:Y:S01]  /*0db0*/  MUFU.SQRT R11, R36 ;  /* 0x00000024000b7308 */ /* 0x000e220000002000 */
[----:B------:R-:W-:Y:S01]  /*0dc0*/  @P1 FMUL R9, R9, 0.25 ;  /* 0x3e80000009091820 */ /* 0x000fe20000400000 */
[----:B------:R-:W-:Y:S02]  /*0dd0*/  FSEL R22, R18, 1, P1 ;  /* 0x3f80000012167808 */ /* 0x000fe40000800000 */
[----:B---3--:R-:W-:Y:S01]  /*0de0*/  FSETP.GT.AND P1, PT, R34, 8.50705917302346158658e+37, PT ;  /* 0x7e8000002200780b */ /* 0x008fe20003f24000 */
[----:B------:R-:W-:Y:S01]  /*0df0*/  FADD R28, R28, 1 ;  /* 0x3f8000001c1c7421 */ /* 0x000fe20000000000 */
[----:B-----5:R-:W-:Y:S01]  /*0e00*/  @!P2 FMUL R42, R42, R42 ;  /* 0x0000002a2a2aa220 */ /* 0x020fe20000400000 */
[----:B------:R-:W-:Y:S01]  /*0e10*/  @!P3 FMUL R12, R12, 16777216 ;  /* 0x4b8000000c0cb820 */ /* 0x000fe20000400000 */
[----:B------:R-:W-:Y:S01]  /*0e20*/  @!P3 FMUL R27, R27, 16777216 ;  /* 0x4b8000001b1bb820 */ /* 0x000fe20000400000 */
[----:B------:R-:W-:Y:S02]  /*0e30*/  FSETP.GEU.AND P2, PT, R34, 1.175494350822287508e-38, PT ;  /* 0x008000002200780b */ /* 0x000fe40003f4e000 */
[C---:B------:R-:W-:Y:S01]  /*0e40*/  FSETP.GEU.AND P3, PT, R26.reuse, 1.175494350822287508e-38, PT ;  /* 0x008000001a00780b */ /* 0x040fe20003f6e000 */
[----:B------:R-:W-:Y:S01]  /*0e50*/  @P5 FMUL R26, R26, 0.25 ;  /* 0x3e8000001a1a5820 */ /* 0x000fe20000400000 */
[----:B------:R-:W-:Y:S01]  /*0e60*/  FSEL R29, R18, 1, P5 ;  /* 0x3f800000121d7808 */ /* 0x000fe20002800000 */
[----:B------:R-:W-:Y:S01]  /*0e70*/  FADD R42, R42, 1 ;  /* 0x3f8000002a2a7421 */ /* 0x000fe20000000000 */
[----:B------:R-:W-:-:S02]  /*0e80*/  FSETP.GT.AND P5, PT, R28, 8.50705917302346158658e+37, PT ;  /* 0x7e8000001c00780b */ /* 0x000fc40003fa4000 */
[----:B------:R-:W-:Y:S01]  /*0e90*/  FSEL R37, R18, 1, P1 ;  /* 0x3f80000012257808 */ /* 0x000fe20000800000 */
[----:B------:R-:W-:Y:S01]  /*0ea0*/  @P1 FMUL R34, R34, 0.25 ;  /* 0x3e80000022221820 */ /* 0x000fe20000400000 */
[----:B------:R-:W-:Y:S01]  /*0eb0*/  FSETP.GT.AND P6, PT, R42, 8.50705917302346158658e+37, PT ;  /* 0x7e8000002a00780b */ /* 0x000fe20003fc4000 */
[----:B------:R-:W-:Y:S01]  /*0ec0*/  @!P4 FMUL R9, R9, 16777216 ;  /* 0x4b8000000909c820 */ /* 0x000fe20000400000 */
[----:B0-----:R-:W-:Y:S01]  /*0ed0*/  FSETP.GT.AND P1, PT, R11, 8.50705917302346158658e+37, PT ;  /* 0x7e8000000b00780b */ /* 0x001fe20003f24000 */
[----:B------:R-:W-:Y:S01]  /*0ee0*/  @!P4 FMUL R22, R22, 16777216 ;  /* 0x4b8000001616c820 */ /* 0x000fe20000400000 */
[----:B------:R-:W-:Y:S01]  /*0ef0*/  FSETP.GT.AND P4, PT, R32, 8.50705917302346158658e+37, PT ;  /* 0x7e8000002000780b */ /* 0x000fe20003f84000 */
[----:B------:R-:W-:Y:S01]  /*0f00*/  @!P2 FMUL R34, R34, 16777216 ;  /* 0x4b8000002222a820 */ /* 0x000fe20000400000 */
[----:B------:R-:W-:Y:S01]  /*0f10*/  @!P2 FMUL R37, R37, 16777216 ;  /* 0x4b8000002525a820 */ /* 0x000fe20000400000 */
[----:B------:R-:W-:Y:S01]  /*0f20*/  FSETP.GEU.AND P2, PT, R11, 1.175494350822287508e-38, PT ;  /* 0x008000000b00780b */ /* 0x000fe20003f4e000 */
[----:B------:R-:W-:Y:S01]  /*0f30*/  @!P3 FMUL R26, R26, 16777216 ;  /* 0x4b8000001a1ab820 */ /* 0x000fe20000400000 */
[----:B------:R-:W-:Y:S01]  /*0f40*/  @!P3 FMUL R29, R29, 16777216 ;  /* 0x4b8000001d1db820 */ /* 0x000fe20000400000 */
[----:B------:R-:W-:Y:S01]  /*0f50*/  FSETP.GEU.AND P3, PT, R32, 1.175494350822287508e-38, PT ;  /* 0x008000002000780b */ /* 0x000fe20003f6e000 */
[----:B------:R-:W-:Y:S01]  /*0f60*/  @P5 FMUL R28, R28, 0.25 ;  /* 0x3e8000001c1c5820 */ /* 0x000fe20000400000 */
[----:B------:R-:W0:Y:S01]  /*0f70*/  MUFU.RCP R12, R12 ;  /* 0x0000000c000c7308 */ /* 0x000e220000001000 */
[----:B------:R-:W-:-:S02]  /*0f80*/  @P6 FMUL R42, R42, 0.25 ;  /* 0x3e8000002a2a6820 */ /* 0x000fc40000400000 */
[----:B------:R-:W-:-:S05]  /*0f90*/  @P1 FMUL R11, R11, 0.25 ;  /* 0x3e8000000b0b1820 */ /* 0x000fca0000400000 */
[----:B------:R-:W1:Y:S01]  /*0fa0*/  MUFU.RCP R9, R9 ;  /* 0x0000000900097308 */ /* 0x000e620000001000 */
[----:B------:R-:W-:Y:S01]  /*0fb0*/  @P4 FMUL R32, R32, 0.25 ;  /* 0x3e80000020204820 */ /* 0x000fe20000400000 */
[----:B------:R-:W-:-:S06]  /*0fc0*/  @!P2 FMUL R11, R11, 16777216 ;  /* 0x4b8000000b0ba820 */ /* 0x000fcc0000400000 */
[----:B------:R-:W3:Y:S01]  /*0fd0*/  MUFU.RCP R26, R26 ;  /* 0x0000001a001a7308 */ /* 0x000ee20000001000 */
[----:B------:R-:W-:-:S07]  /*0fe0*/  @!P3 FMUL R32, R32, 16777216 ;  /* 0x4b8000002020b820 */ /* 0x000fce0000400000 */
[----:B------:R-:W5:Y:S01]  /*0ff0*/  MUFU.RCP R28, R28 ;  /* 0x0000001c001c7308 */ /* 0x000f620000001000 */
[----:B------:R-:W-:-:S07]  /*1000*/  FSEL R33, R18, 1, P5 ;  /* 0x3f80000012217808 */ /* 0x000fce0002800000 */
[----:B------:R-:W5:Y:S01]  /*1010*/  MUFU.RCP R42, R42 ;  /* 0x0000002a002a7308 */ /* 0x000f620000001000 */
[----:B0-----:R-:W-:Y:S01]  /*1020*/  FMUL R27, R12, R27 ;  /* 0x0000001b0c1b7220 */ /* 0x001fe20000400000 */
[----:B-1----:R-:W-:Y:S01]  /*1030*/  FMUL R22, R9, R22 ;  /* 0x0000001609167220 */ /* 0x002fe20000400000 */
[----:B---3--:R-:W-:Y:S01]  /*1040*/  FMUL R9, R26, R29 ;  /* 0x0000001d1a097220 */ /* 0x008fe20000400000 */
[----:B------:R-:W-:-:S04]  /*1050*/  FSEL R29, R18, 1, P6 ;  /* 0x3f800000121d7808 */ /* 0x000fc80003000000 */
[----:B------:R-:W0:Y:S01]  /*1060*/  MUFU.RCP R34, R34 ;  /* 0x0000002200227308 */ /* 0x000e220000001000 */
[----:B-----5:R-:W-:Y:S01]  /*1070*/  FMUL R28, R28, R33 ;  /* 0x000000211c1c7220 */ /* 0x020fe20000400000 */
[----:B------:R-:W-:-:S06]  /*1080*/  FSEL R33, R18, 1, P4 ;  /* 0x3f80000012217808 */ /* 0x000fcc0002000000 */
[----:B------:R-:W1:Y:S01]  /*1090*/  MUFU.RCP R11, R11 ;  /* 0x0000000b000b7308 */ /* 0x000e620000001000 */
[----:B------:R-:W-:-:S07]  /*10a0*/  FSEL R18, R18, 1, P1 ;  /* 0x3f80000012127808 */ /* 0x000fce0000800000 */
[----:B------:R-:W3:Y:S01]  /*10b0*/  MUFU.RCP R32, R32 ;  /* 0x0000002000207308 */ /* 0x000ee20000001000 */
[----:B------:R-:W-:Y:S01]  /*10c0*/  FMUL R29, R42, R29 ;  /* 0x0000001d2a1d7220 */ /* 0x000fe20000400000 */
[----:B------:R-:W-:Y:S01]  /*10d0*/  LOP3.LUT R19, R19, 0x80000000, RZ, 0x3c, !PT ;  /* 0x8000000013137812 */ /* 0x000fe200078e3cff */
[----:B------:R-:W-:Y:S01]  /*10e0*/  @!P2 FMUL R18, R18, 16777216 ;  /* 0x4b8000001212a820 */ /* 0x000fe20000400000 */
[----:B------:R-:W-:Y:S01]  /*10f0*/  @!P3 FMUL R33, R33, 16777216 ;  /* 0x4b8000002121b820 */ /* 0x000fe20000400000 */
[----:B0-----:R-:W-:Y:S02]  /*1100*/  FMUL R12, R34, R37 ;  /* 0x00000025220c7220 */ /* 0x001fe40000400000 */
[----:B-1----:R-:W-:Y:S01]  /*1110*/  FMUL R11, R11, R18 ;  /* 0x000000120b0b7220 */ /* 0x002fe20000400000 */
[----:B---3--:R-:W-:Y:S01]  /*1120*/  FMUL R32, R32, R33 ;  /* 0x0000002120207220 */ /* 0x008fe20000400000 */
[----:B----4-:R-:W-:Y:S01]  /*1130*/  FADD R24, -R35, R24 ;  /* 0x0000001823187221 */ /* 0x010fe20000000100 */
[----:B------:R-:W-:-:S03]  /*1140*/  FADD R25, -R14, R25 ;  /* 0x000000190e197221 */ /* 0x000fc60000000100 */
[----:B------:R-:W-:Y:S01]  /*1150*/  FMUL R27, R27, R24 ;  /* 0x000000181b1b7220 */ /* 0x000fe20000400000 */
[----:B------:R-:W-:Y:S01]  /*1160*/  FMUL R25, R22, R25 ;  /* 0x0000001916197220 */ /* 0x000fe20000400000 */
[----:B------:R-:W-:Y:S02]  /*1170*/  LOP3.LUT R14, R15, 0x80000000, RZ, 0x3c, !PT ;  /* 0x800000000f0e7812 */ /* 0x000fe400078e3cff */
[----:B------:R-:W-:Y:S01]  /*1180*/  FFMA R0, R27, R21, R0 ;  /* 0x000000151b007223 */ /* 0x000fe20000000000 */
[----:B------:R-:W-:-:S03]  /*1190*/  FFMA R20, R25, R23, R20 ;  /* 0x0000001719147223 */ /* 0x000fc60000000014 */
[----:B------:R-:W-:Y:S01]  /*11a0*/  FFMA R0, R29, R0, R14 ;  /* 0x000000001d007223 */ /* 0x000fe2000000000e */
[----:B------:R-:W-:Y:S01]  /*11b0*/  FFMA R19, R28, R20, R19 ;  /* 0x000000141c137223 */ /* 0x000fe20000000013 */
[----:B------:R-:W0:Y:S03]  /*11c0*/  LDC.64 R14, c[0x0][0x210] ;  /* 0x00008400ff0e7b82 */ /* 0x000e260000000a00 */
[----:B------:R-:W-:Y:S01]  /*11d0*/  FMUL R19, R12, R19 ;  /* 0x000000130c137220 */ /* 0x000fe20000400000 */
[----:B--2---:R-:W-:Y:S01]  /*11e0*/  FADD R16, -R16, R31 ;  /* 0x0000001f10107221 */ /* 0x004fe20000000100 */
[----:B------:R-:W-:Y:S01]  /*11f0*/  FADD R17, -R17, R30 ;  /* 0x0000001e11117221 */ /* 0x000fe20000000100 */
[----:B------:R-:W-:Y:S02]  /*1200*/  FMUL R0, R9, R0 ;  /* 0x0000000009007220 */ /* 0x000fe40000400000 */
[----:B------:R-:W-:Y:S01]  /*1210*/  FMUL R16, R11, R16 ;  /* 0x000000100b107220 */ /* 0x000fe20000400000 */
[----:B------:R-:W-:Y:S01]  /*1220*/  FMUL R17, R32, R17 ;  /* 0x0000001120117220 */ /* 0x000fe20000400000 */
[----:B------:R-:W-:-:S02]  /*1230*/  FFMA R6, R19, R13, R6 ;  /* 0x0000000d13067223 */ /* 0x000fc40000000006 */
[----:B------:R-:W-:Y:S01]  /*1240*/  FFMA R5, R16, R10, R5 ;  /* 0x0000000a10057223 */ /* 0x000fe20000000005 */
[----:B------:R-:W-:Y:S01]  /*1250*/  FFMA R0, R0, R8, R3 ;  /* 0x0000000800007223 */ /* 0x000fe20000000003 */
[----:B------:R-:W-:-:S03]  /*1260*/  FFMA R7, R17, R7, R4 ;  /* 0x0000000711077223 */ /* 0x000fc60000000004 */
[C---:B------:R-:W-:Y:S01]  /*1270*/  FSETP.GEU.AND P1, PT, R6.reuse, -R5, PT ;  /* 0x800000050600720b */ /* 0x040fe20003f2e000 */
[----:B------:R-:W-:Y:S01]  /*1280*/  FADD R5, R6, R5 ;  /* 0x0000000506057221 */ /* 0x000fe20000000000 */
[C---:B------:R-:W-:Y:S01]  /*1290*/  FADD R3, R0.reuse, R7 ;  /* 0x0000000700037221 */ /* 0x040fe20000000000 */
[----:B------:R-:W-:-:S03]  /*12a0*/  FSETP.GEU.AND P2, PT, R0, -R7, PT ;  /* 0x800000070000720b */ /* 0x000fc60003f4e000 */
[----:B------:R-:W-:Y:S02]  /*12b0*/  FSEL R7, R5, RZ, P1 ;  /* 0x000000ff05077208 */ /* 0x000fe40000800000 */
[----:B------:R-:W-:Y:S01]  /*12c0*/  FSEL R6, R3, RZ, P2 ;  /* 0x000000ff03067208 */ /* 0x000fe20001000000 */
[----:B0-----:R-:W-:Y:S01]  /*12d0*/  IMAD.WIDE R14, R2, 0x4, R14 ;  /* 0x00000004020e7825 */ /* 0x001fe200078e020e */
[----:B------:R-:W-:Y:S02]  /*12e0*/  FSETP.GTU.AND P2, PT, R7, RZ, PT ;  /* 0x000000ff0700720b */ /* 0x000fe40003f4c000 */
[----:B------:R-:W-:Y:S02]  /*12f0*/  FSETP.GTU.AND P3, PT, R6, RZ, PT ;  /* 0x000000ff0600720b */ /* 0x000fe40003f6c000 */
[----:B------:R-:W-:Y:S01]  /*1300*/  IADD3 R4, P1, R2, UR6, RZ ;  /* 0x0000000602047c10 */ /* 0x000fe2000ff3e0ff */
[----:B------:R0:W-:Y:S01]  /*1310*/  @!P0 STG.E.64 desc[UR4][R14.64], R6 ;  /* 0x000000060e008986 */ /* 0x0001e2000c101b04 */
[----:B------:R-:W-:-:S02]  /*1320*/  SEL R3, RZ, 0x100, P2 ;  /* 0x00000100ff037807 */ /* 0x000fc40001000000 */
[----:B------:R-:W-:Y:S02]  /*1330*/  SEL R0, RZ, 0x1, P3 ;  /* 0x00000001ff007807 */ /* 0x000fe40001800000 */
[----:B------:R-:W-:Y:S02]  /*1340*/  LEA.HI.X.SX32 R5, R2, UR7, 0x1, P1 ;  /* 0x0000000702057c11 */ /* 0x000fe400088f0eff */
[----:B------:R-:W-:Y:S01]  /*1350*/  IADD3 R3, R0, R3, RZ ;  /* 0x0000000300037210 */ /* 0x000fe20007ffe0ff */
[----:B0-----:R-:W-:Y:S06]  /*1360*/  @P0 EXIT ;  /* 0x000000000000094d */ /* 0x001fec0003800000 */
[----:B------:R-:W-:Y:S01]  /*1370*/  STG.E.U16 desc[UR4][R4.64], R3 ;  /* 0x0000000304007986 */ /* 0x000fe2000c101504 */
[----:B------:R-:W-:Y:S05]  /*1380*/  EXIT ;  /* 0x000000000000794d */ /* 0x000fea0003800000 */
.L_x_0:
[----:B------:R-:W-:-:S00]  /*1390*/  BRA `(.L_x_0) ;  /* 0xfffffffc00fc7947 */ /* 0x000fc0000383ffff */
[----:B------:R-:W-:-:S00]  /*13a0*/  NOP ;  /* 0x0000000000007918 */ /* 0x000fc00000000000 */
        /* <DEDUP_REMOVED lines=13> */
.L_x_1:


//--------------------- .nv.global.init           --------------------------
	.section	.nv.global.init,"aw",@progbits
.nv.global.init:
	.type		_$_str,@object
	.size		_$_str,(_$_str_$_2 - _$_str)
_$_str:
        /*0000*/ 	.byte	0x5f, 0x5f, 0x43, 0x55, 0x44, 0x41, 0x5f, 0x46, 0x54, 0x5a, 0x00
	.type		_$_str_$_2,@object
	.size		_$_str_$_2,(.L_1 - _$_str_$_2)
_$_str_$_2:
        /*000b*/ 	.byte	0x5f, 0x5f, 0x43, 0x55, 0x44, 0x41, 0x5f, 0x50, 0x52, 0x45, 0x43, 0x5f, 0x53, 0x51, 0x52, 0x54
        /*001b*/ 	.byte	0x00
.L_1:


//--------------------- .nv.constant0.triton_poi_fused__native_batch_norm_legit_no_training_add_mul_relu_sigmoid_threshold_backward_0 --------------------------
	.section	.nv.constant0.triton_poi_fused__native_batch_norm_legit_no_training_add_mul_relu_sigmoid_threshold_backward_0,"a",@progbits
	.sectionflags	@""
	.align	4
.nv.constant0.triton_poi_fused__native_batch_norm_legit_no_training_add_mul_relu_sigmoid_threshold_backward_0:
	.zero		740
